	.headerflags	@"EF_CUDA_TEXMODE_UNIFIED EF_CUDA_64BIT_ADDRESS EF_CUDA_ACCELERATORS EF_CUDA_SM90 EF_CUDA_VIRTUAL_SM(EF_CUDA_SM90)"
	.elftype	@"ET_EXEC"


//--------------------- .nv.info                  --------------------------
	.section	.nv.info,"",@"SHT_CUDA_INFO"
	.align	4


	//----- nvinfo : EIATTR_REGCOUNT
	.align		4
        /*0000*/ 	.byte	0x04, 0x2f
        /*0002*/ 	.short	(.L_1 - .L_0)
	.align		4
.L_0:
        /*0004*/ 	.word	index@(triton_poi_fused_convolution_relu_11)
        /*0008*/ 	.word	0x00000012


	//----- nvinfo : EIATTR_MIN_STACK_SIZE
	.align		4
.L_1:
        /*000c*/ 	.byte	0x04, 0x12
        /*000e*/ 	.short	(.L_3 - .L_2)
	.align		4
.L_2:
        /*0010*/ 	.word	index@(triton_poi_fused_convolution_relu_11)
        /*0014*/ 	.word	0x00000000


	//----- nvinfo : EIATTR_FRAME_SIZE
	.align		4
.L_3:
        /*0018*/ 	.byte	0x04, 0x11
        /*001a*/ 	.short	(.L_5 - .L_4)
	.align		4
.L_4:
        /*001c*/ 	.word	index@(triton_poi_fused_convolution_relu_11)
        /*0020*/ 	.word	0x00000000


	//----- nvinfo : EIATTR_MIN_STACK_SIZE
	.align		4
.L_5:
        /*0024*/ 	.byte	0x04, 0x12
        /*0026*/ 	.short	(.L_7 - .L_6)
	.align		4
.L_6:
        /*0028*/ 	.word	index@(triton_poi_fused_convolution_relu_11)
        /*002c*/ 	.word	0x00000000
.L_7:


//--------------------- .nv.info.triton_poi_fused_convolution_relu_11 --------------------------
	.section	.nv.info.triton_poi_fused_convolution_relu_11,"",@"SHT_CUDA_INFO"
	.sectionflags	@""
	.align	4


	//----- nvinfo : EIATTR_CUDA_API_VERSION
	.align		4
        /*0000*/ 	.byte	0x04, 0x37
        /*0002*/ 	.short	(.L_9 - .L_8)
.L_8:
        /*0004*/ 	.word	0x0000007c


	//----- nvinfo : EIATTR_KPARAM_INFO
	.align		4
.L_9:
        /*0008*/ 	.byte	0x04, 0x17
        /*000a*/ 	.short	(.L_11 - .L_10)
.L_10:
        /*000c*/ 	.word	0x00000000
        /*0010*/ 	.short	0x0002
        /*0012*/ 	.short	0x0010
        /*0014*/ 	.byte	0x00, 0xf0, 0x11, 0x00


	//----- nvinfo : EIATTR_KPARAM_INFO
	.align		4
.L_11:
        /*0018*/ 	.byte	0x04, 0x17
        /*001a*/ 	.short	(.L_13 - .L_12)
.L_12:
        /*001c*/ 	.word	0x00000000
        /*0020*/ 	.short	0x0001
        /*0022*/ 	.short	0x0008
        /*0024*/ 	.byte	0x00, 0xf4, 0x21, 0x00


	//----- nvinfo : EIATTR_KPARAM_INFO
	.align		4
.L_13:
        /*0028*/ 	.byte	0x04, 0x17
        /*002a*/ 	.short	(.L_15 - .L_14)
.L_14:
        /*002c*/ 	.word	0x00000000
        /*0030*/ 	.short	0x0000
        /*0032*/ 	.short	0x0000
        /*0034*/ 	.byte	0x00, 0xf4, 0x21, 0x00


	//----- nvinfo : EIATTR_SPARSE_MMA_MASK
	.align		4
.L_15:
        /*0038*/ 	.byte	0x03, 0x50
        /*003a*/ 	.short	0x0000


	//----- nvinfo : EIATTR_MAXREG_COUNT
	.align		4
        /*003c*/ 	.byte	0x03, 0x1b
        /*003e*/ 	.short	0x00ff


	//----- nvinfo : EIATTR_EXIT_INSTR_OFFSETS
	.align		4
        /*0040*/ 	.byte	0x04, 0x1c
        /*0042*/ 	.short	(.L_17 - .L_16)


	//   ....[0]....
.L_16:
        /*0044*/ 	.word	0x000002d0


	//----- nvinfo : EIATTR_REQNTID
	.align		4
.L_17:
        /*0048*/ 	.byte	0x04, 0x10
        /*004a*/ 	.short	(.L_19 - .L_18)
.L_18:
        /*004c*/ 	.word	0x00000080
        /*0050*/ 	.word	0x00000001
        /*0054*/ 	.word	0x00000001


	//----- nvinfo : EIATTR_CBANK_PARAM_SIZE
	.align		4
.L_19:
        /*0058*/ 	.byte	0x03, 0x19
        /*005a*/ 	.short	0x0014


	//----- nvinfo : EIATTR_PARAM_CBANK
	.align		4
        /*005c*/ 	.byte	0x04, 0x0a
        /*005e*/ 	.short	(.L_21 - .L_20)
	.align		4
.L_20:
        /*0060*/ 	.word	index@(.nv.constant0.triton_poi_fused_convolution_relu_11)
        /*0064*/ 	.short	0x0210
        /*0066*/ 	.short	0x0014


	//----- nvinfo : EIATTR_SW_WAR
	.align		4
.L_21:
        /*0068*/ 	.byte	0x04, 0x36
        /*006a*/ 	.short	(.L_23 - .L_22)
.L_22:
        /*006c*/ 	.word	0x00000008
.L_23:


//--------------------- .nv.callgraph             --------------------------
	.section	.nv.callgraph,"",@"SHT_CUDA_CALLGRAPH"
	.align	4
	.sectionentsize	8
	.align		4
        /*0000*/ 	.word	0x00000000
	.align		4
        /*0004*/ 	.word	0xffffffff
	.align		4
        /*0008*/ 	.word	0x00000000
	.align		4
        /*000c*/ 	.word	0xfffffffe
	.align		4
        /*0010*/ 	.word	0x00000000
	.align		4
        /*0014*/ 	.word	0xfffffffd
	.align		4
        /*0018*/ 	.word	0x00000000
	.align		4
        /*001c*/ 	.word	0xfffffffc


//--------------------- .text.triton_poi_fused_convolution_relu_11 --------------------------
	.section	.text.triton_poi_fused_convolution_relu_11,"ax",@progbits
	.align	128
        .global         triton_poi_fused_convolution_relu_11
        .type           triton_poi_fused_convolution_relu_11,@function
        .size           triton_poi_fused_convolution_relu_11,(.L_x_1 - triton_poi_fused_convolution_relu_11)
        .other          triton_poi_fused_convolution_relu_11,@"STO_CUDA_ENTRY STV_DEFAULT"
triton_poi_fused_convolution_relu_11:
.text.triton_poi_fused_convolution_relu_11:
[----:B------:R-:W-:Y:S01]  /*0000*/  LDC R1, c[0x0][0x28] ;  /* 0x00000a00ff017b82 */ /* 0x000fe20000000800 */
[----:B------:R-:W1:Y:S07]  /*0010*/  S2R R0, SR_TID.X ;  /* 0x0000000000007919 */ /* 0x000e6e0000002100 */
[----:B------:R-:W2:Y:S01]  /*0020*/  LDC.64 R4, c[0x0][0x218] ;  /* 0x00008600ff047b82 */ /* 0x000ea20000000a00 */
[----:B------:R-:W-:Y:S01]  /*0030*/  ULDC.64 UR4, c[0x0][0x208] ;  /* 0x0000820000047ab9 */ /* 0x000fe20000000a00 */
[----:B------:R-:W3:Y:S06]  /*0040*/  S2R R7, SR_CTAID.X ;  /* 0x0000000000077919 */ /* 0x000eec0000002500 */
[----:B------:R-:W4:Y:S01]  /*0050*/  LDC.64 R2, c[0x0][0x210] ;  /* 0x00008400ff027b82 */ /* 0x000f220000000a00 */
[----:B-1----:R-:W-:Y:S01]  /*0060*/  IMAD.SHL.U32 R0, R0, 0x4, RZ ;  /* 0x0000000400007824 */ /* 0x002fe200078e00ff */
[----:B---3--:R-:W-:-:S04]  /*0070*/  SHF.R.S32.HI R6, RZ, 0x15, R7 ;  /* 0x00000015ff067819 */ /* 0x008fc80000011407 */
[----:B------:R-:W-:-:S05]  /*0080*/  LOP3.LUT R0, R0, 0x1fc, RZ, 0xc0, !PT ;  /* 0x000001fc00007812 */ /* 0x000fca00078ec0ff */
[----:B------:R-:W-:Y:S01]  /*0090*/  IMAD R7, R7, 0x400, R0 ;  /* 0x0000040007077824 */ /* 0x000fe200078e0200 */
[----:B------:R-:W-:-:S03]  /*00a0*/  SGXT R0, R6, 0x1 ;  /* 0x000000010600781a */ /* 0x000fc60000000200 */
[----:B----4-:R-:W-:Y:S01]  /*00b0*/  IMAD.WIDE R2, R7, 0x4, R2 ;  /* 0x0000000407027825 */ /* 0x010fe200078e0202 */
[----:B------:R-:W-:-:S04]  /*00c0*/  LEA.HI R0, R0, R7, RZ, 0x8 ;  /* 0x0000000700007211 */ /* 0x000fc800078f40ff */
[----:B------:R-:W-:Y:S01]  /*00d0*/  LOP3.LUT R0, R0, 0xffffff00, RZ, 0xc0, !PT ;  /* 0xffffff0000007812 */ /* 0x000fe200078ec0ff */
[----:B------:R-:W3:Y:S04]  /*00e0*/  LDG.E.128 R12, desc[UR4][R2.64+0x800] ;  /* 0x00080004020c7981 */ /* 0x000ee8000c1e1d00 */
[----:B------:R-:W-:-:S04]  /*00f0*/  IMAD.IADD R9, R7, 0x1, -R0 ;  /* 0x0000000107097824 */ /* 0x000fc800078e0a00 */
[----:B--2---:R-:W-:Y:S02]  /*0100*/  IMAD.WIDE R4, R9, 0x4, R4 ;  /* 0x0000000409047825 */ /* 0x004fe400078e0204 */
[----:B------:R-:W2:Y:S04]  /*0110*/  LDG.E.128 R8, desc[UR4][R2.64] ;  /* 0x0000000402087981 */ /* 0x000ea8000c1e1d00 */
[----:B------:R-:W3:Y:S02]  /*0120*/  LDG.E.EL.128 R4, desc[UR4][R4.64] ;  /* 0x0000000404047981 */ /* 0x000ee4000c2e1d00 */
[CC--:B---3--:R-:W-:Y:S01]  /*0130*/  FSETP.GEU.AND P6, PT, R12.reuse, -R4.reuse, PT ;  /* 0x800000040c00720b */ /* 0x0c8fe20003fce000 */
[--C-:B------:R-:W-:Y:S01]  /*0140*/  FADD R12, R12, R4.reuse ;  /* 0x000000040c0c7221 */ /* 0x100fe20000000000 */
[C---:B--2---:R-:W-:Y:S01]  /*0150*/  FSETP.GEU.AND P2, PT, R8.reuse, -R4, PT ;  /* 0x800000040800720b */ /* 0x044fe20003f4e000 */
[----:B------:R-:W-:Y:S01]  /*0160*/  FADD R8, R8, R4 ;  /* 0x0000000408087221 */ /* 0x000fe20000000000 */
[----:B------:R-:W-:-:S02]  /*0170*/  FSETP.GEU.AND P5, PT, R13, -R5, PT ;  /* 0x800000050d00720b */ /* 0x000fc40003fae000 */
[----:B------:R-:W-:Y:S01]  /*0180*/  SEL R4, R12, RZ, P6 ;  /* 0x000000ff0c047207 */ /* 0x000fe20003000000 */
[----:B------:R-:W-:Y:S01]  /*0190*/  FADD R13, R13, R5 ;  /* 0x000000050d0d7221 */ /* 0x000fe20000000000 */
[CC--:B------:R-:W-:Y:S01]  /*01a0*/  FSETP.GEU.AND P4, PT, R14.reuse, -R6.reuse, PT ;  /* 0x800000060e00720b */ /* 0x0c0fe20003f8e000 */
[--C-:B------:R-:W-:Y:S01]  /*01b0*/  FADD R14, R14, R6.reuse ;  /* 0x000000060e0e7221 */ /* 0x100fe20000000000 */
[C---:B------:R-:W-:Y:S01]  /*01c0*/  FSETP.GEU.AND P3, PT, R15.reuse, -R7, PT ;  /* 0x800000070f00720b */ /* 0x040fe20003f6e000 */
[----:B------:R-:W-:Y:S01]  /*01d0*/  FADD R15, R15, R7 ;  /* 0x000000070f0f7221 */ /* 0x000fe20000000000 */
[C---:B------:R-:W-:Y:S01]  /*01e0*/  FSETP.GEU.AND P1, PT, R9.reuse, -R5, PT ;  /* 0x800000050900720b */ /* 0x040fe20003f2e000 */
[----:B------:R-:W-:Y:S01]  /*01f0*/  FADD R9, R9, R5 ;  /* 0x0000000509097221 */ /* 0x000fe20000000000 */
[C---:B------:R-:W-:Y:S01]  /*0200*/  FSETP.GEU.AND P0, PT, R10.reuse, -R6, PT ;  /* 0x800000060a00720b */ /* 0x040fe20003f0e000 */
[----:B------:R-:W-:Y:S01]  /*0210*/  FADD R10, R10, R6 ;  /* 0x000000060a0a7221 */ /* 0x000fe20000000000 */
[C---:B------:R-:W-:Y:S01]  /*0220*/  FSETP.GEU.AND P6, PT, R11.reuse, -R7, PT ;  /* 0x800000070b00720b */ /* 0x040fe20003fce000 */
[----:B------:R-:W-:Y:S01]  /*0230*/  FADD R11, R11, R7 ;  /* 0x000000070b0b7221 */ /* 0x000fe20000000000 */
[----:B------:R-:W-:-:S02]  /*0240*/  SEL R5, R13, RZ, P5 ;  /* 0x000000ff0d057207 */ /* 0x000fc40002800000 */
[----:B------:R-:W-:Y:S02]  /*0250*/  SEL R6, R14, RZ, P4 ;  /* 0x000000ff0e067207 */ /* 0x000fe40002000000 */
[----:B------:R-:W-:Y:S02]  /*0260*/  SEL R7, R15, RZ, P3 ;  /* 0x000000ff0f077207 */ /* 0x000fe40001800000 */
[----:B------:R-:W-:Y:S02]  /*0270*/  SEL R8, R8, RZ, P2 ;  /* 0x000000ff08087207 */ /* 0x000fe40001000000 */
[----:B------:R-:W-:Y:S02]  /*0280*/  SEL R9, R9, RZ, P1 ;  /* 0x000000ff09097207 */ /* 0x000fe40000800000 */
[----:B------:R-:W-:Y:S02]  /*0290*/  SEL R10, R10, RZ, P0 ;  /* 0x000000ff0a0a7207 */ /* 0x000fe40000000000 */
[----:B------:R-:W-:Y:S01]  /*02a0*/  SEL R11, R11, RZ, P6 ;  /* 0x000000ff0b0b7207 */ /* 0x000fe20003000000 */
[----:B------:R-:W-:Y:S04]  /*02b0*/  STG.E.128 desc[UR4][R2.64+0x800], R4 ;  /* 0x0008000402007986 */ /* 0x000fe8000c101d04 */
[----:B------:R-:W-:Y:S01]  /*02c0*/  STG.E.128 desc[UR4][R2.64], R8 ;  /* 0x0000000802007986 */ /* 0x000fe2000c101d04 */
[----:B------:R-:W-:Y:S05]  /*02d0*/  EXIT ;  /* 0x000000000000794d */ /* 0x000fea0003800000 */
.L_x_0:
[----:B------:R-:W-:-:S00]  /*02e0*/  BRA `(.L_x_0) ;  /* 0xfffffffc00fc7947 */ /* 0x000fc0000383ffff */
[----:B------:R-:W-:-:S00]  /*02f0*/  NOP ;  /* 0x0000000000007918 */ /* 0x000fc00000000000 */
        /* <DEDUP_REMOVED lines=8> */
.L_x_1:


//--------------------- .nv.constant0.triton_poi_fused_convolution_relu_11 --------------------------
	.section	.nv.constant0.triton_poi_fused_convolution_relu_11,"a",@progbits
	.sectionflags	@""
	.align	4
.nv.constant0.triton_poi_fused_convolution_relu_11:
	.zero		548
